//
// Generated by NVIDIA NVVM Compiler
//
// Compiler Build ID: CL-36424714
// Cuda compilation tools, release 13.0, V13.0.88
// Based on NVVM 20.0.0
//

.version 9.0
.target sm_100
.address_size 64

	// .globl	add

.visible .entry add(
	.param .f32 add_param_0,
	.param .u64 .ptr .align 1 add_param_1,
	.param .u64 .ptr .align 1 add_param_2,
	.param .u64 .ptr .align 1 add_param_3
)
{
	.reg .b32 	%r<2>;
	.reg .b32 	%f<6>;
	.reg .b64 	%rd<11>;

	ld.param.f32 	%f1, [add_param_0];
	ld.param.u64 	%rd1, [add_param_1];
	ld.param.u64 	%rd2, [add_param_2];
	ld.param.u64 	%rd3, [add_param_3];
	cvta.to.global.u64 	%rd4, %rd3;
	cvta.to.global.u64 	%rd5, %rd2;
	cvta.to.global.u64 	%rd6, %rd1;
	mov.u32 	%r1, %ctaid.x;
	mul.wide.u32 	%rd7, %r1, 4;
	add.s64 	%rd8, %rd6, %rd7;
	ld.global.nc.f32 	%f2, [%rd8];
	add.s64 	%rd9, %rd5, %rd7;
	ld.global.nc.f32 	%f3, [%rd9];
	add.f32 	%f4, %f2, %f3;
	add.f32 	%f5, %f1, %f4;
	add.s64 	%rd10, %rd4, %rd7;
	st.global.f32 	[%rd10], %f5;
	ret;

}


// ===== COMPILED SASS (sm_100) =====

	.target	sm_100

	.elftype	@"ET_EXEC"


//--------------------- .note.nv.tkinfo           --------------------------
	.section	.note.nv.tkinfo,"",@"SHT_NOTE"
	.sectionflags	@"SHF_NOTE_NV_TKINFO"
	.tkinfo
        /*0018*/ 	.word	0x00000002
        /*0030*/ 	.string	""
        /*0030*/ 	.string	"ptxas"
        /*0030*/ 	.string	"Cuda compilation tools, release 13.0, V13.0.88"
        /*0030*/ 	.string	"Build cuda_13.0.r13.0/compiler.36424714_0"
        /*0030*/ 	.string	"-arch sm_100 -m 64 "



//--------------------- .note.nv.cuinfo           --------------------------
	.section	.note.nv.cuinfo,"",@"SHT_NOTE"
	.sectionflags	@"SHF_NOTE_NV_CUINFO"
        /*0018*/ 	.short	0x0002
        /*001a*/ 	.short	0x0064
        /*001c*/ 	.short	0x0082
	.zero		2


//--------------------- .nv.info                  --------------------------
	.section	.nv.info,"",@"SHT_CUDA_INFO"
	.align	4


	//----- nvinfo : EIATTR_REGCOUNT
	.align		4
        /*0000*/ 	.byte	0x04, 0x2f
        /*0002*/ 	.short	(.L_1 - .L_0)
	.align		4
.L_0:
        /*0004*/ 	.word	index@(add)
        /*0008*/ 	.word	0x0000000c


	//----- nvinfo : EIATTR_FRAME_SIZE
	.align		4
.L_1:
        /*000c*/ 	.byte	0x04, 0x11
        /*000e*/ 	.short	(.L_3 - .L_2)
	.align		4
.L_2:
        /*0010*/ 	.word	index@(add)
        /*0014*/ 	.word	0x00000000


	//----- nvinfo : EIATTR_MIN_STACK_SIZE
	.align		4
.L_3:
        /*0018*/ 	.byte	0x04, 0x12
        /*001a*/ 	.short	(.L_5 - .L_4)
	.align		4
.L_4:
        /*001c*/ 	.word	index@(add)
        /*0020*/ 	.word	0x00000000
.L_5:


//--------------------- .nv.compat                --------------------------
	.section	.nv.compat,"",@"SHT_CUDA_COMPAT_INFO"
	.align	4
        /*0000*/ 	.byte	0x02, 0x09, 0x00, 0x00, 0x02, 0x02, 0x01, 0x00, 0x02, 0x05, 0x05, 0x00, 0x03, 0x07, 0x01, 0x01
        /*0010*/ 	.byte	0x02, 0x03, 0x00, 0x00, 0x02, 0x06, 0x01, 0x00, 0x04, 0x0b, 0x08, 0x00, 0x09, 0x00, 0x00, 0x00
        /*0020*/ 	.byte	0x00, 0x00, 0x00, 0x00


//--------------------- .nv.info.add              --------------------------
	.section	.nv.info.add,"",@"SHT_CUDA_INFO"
	.sectionflags	@""
	.align	4


	//----- nvinfo : EIATTR_CUDA_API_VERSION
	.align		4
        /*0000*/ 	.byte	0x04, 0x37
        /*0002*/ 	.short	(.L_7 - .L_6)
.L_6:
        /*0004*/ 	.word	0x00000082


	//----- nvinfo : EIATTR_KPARAM_INFO
	.align		4
.L_7:
        /*0008*/ 	.byte	0x04, 0x17
        /*000a*/ 	.short	(.L_9 - .L_8)
.L_8:
        /*000c*/ 	.word	0x00000000
        /*0010*/ 	.short	0x0003
        /*0012*/ 	.short	0x0018
        /*0014*/ 	.byte	0x00, 0xf5, 0x21, 0x00


	//----- nvinfo : EIATTR_KPARAM_INFO
	.align		4
.L_9:
        /*0018*/ 	.byte	0x04, 0x17
        /*001a*/ 	.short	(.L_11 - .L_10)
.L_10:
        /*001c*/ 	.word	0x00000000
        /*0020*/ 	.short	0x0002
        /*0022*/ 	.short	0x0010
        /*0024*/ 	.byte	0x00, 0xf5, 0x21, 0x00


	//----- nvinfo : EIATTR_KPARAM_INFO
	.align		4
.L_11:
        /*0028*/ 	.byte	0x04, 0x17
        /*002a*/ 	.short	(.L_13 - .L_12)
.L_12:
        /*002c*/ 	.word	0x00000000
        /*0030*/ 	.short	0x0001
        /*0032*/ 	.short	0x0008
        /*0034*/ 	.byte	0x00, 0xf5, 0x21, 0x00


	//----- nvinfo : EIATTR_KPARAM_INFO
	.align		4
.L_13:
        /*0038*/ 	.byte	0x04, 0x17
        /*003a*/ 	.short	(.L_15 - .L_14)
.L_14:
        /*003c*/ 	.word	0x00000000
        /*0040*/ 	.short	0x0000
        /*0042*/ 	.short	0x0000
        /*0044*/ 	.byte	0x00, 0xf0, 0x11, 0x00


	//----- nvinfo : EIATTR_SPARSE_MMA_MASK
	.align		4
.L_15:
        /*0048*/ 	.byte	0x03, 0x50
        /*004a*/ 	.short	0x0000


	//----- nvinfo : EIATTR_MAXREG_COUNT
	.align		4
        /*004c*/ 	.byte	0x03, 0x1b
        /*004e*/ 	.short	0x00ff


	//----- nvinfo : EIATTR_MERCURY_ISA_VERSION
	.align		4
        /*0050*/ 	.byte	0x03, 0x5f
        /*0052*/ 	.short	0x0101


	//----- nvinfo : EIATTR_VRC_CTA_INIT_COUNT
	.align		4
        /*0054*/ 	.byte	0x02, 0x4a
	.zero		1
	.zero		1


	//----- nvinfo : EIATTR_EXIT_INSTR_OFFSETS
	.align		4
        /*0058*/ 	.byte	0x04, 0x1c
        /*005a*/ 	.short	(.L_17 - .L_16)


	//   ....[0]....
.L_16:
        /*005c*/ 	.word	0x000000f0


	//----- nvinfo : EIATTR_CBANK_PARAM_SIZE
	.align		4
.L_17:
        /*0060*/ 	.byte	0x03, 0x19
        /*0062*/ 	.short	0x0020


	//----- nvinfo : EIATTR_PARAM_CBANK
	.align		4
        /*0064*/ 	.byte	0x04, 0x0a
        /*0066*/ 	.short	(.L_19 - .L_18)
	.align		4
.L_18:
        /*0068*/ 	.word	index@(.nv.constant0.add)
        /*006c*/ 	.short	0x0380
        /*006e*/ 	.short	0x0020


	//----- nvinfo : EIATTR_SW_WAR
	.align		4
.L_19:
        /*0070*/ 	.byte	0x04, 0x36
        /*0072*/ 	.short	(.L_21 - .L_20)
.L_20:
        /*0074*/ 	.word	0x00000008
.L_21:


//--------------------- .nv.callgraph             --------------------------
	.section	.nv.callgraph,"",@"SHT_CUDA_CALLGRAPH"
	.align	4
	.sectionentsize	8
	.align		4
        /*0000*/ 	.word	0x00000000
	.align		4
        /*0004*/ 	.word	0xffffffff
	.align		4
        /*0008*/ 	.word	0x00000000
	.align		4
        /*000c*/ 	.word	0xfffffffe
	.align		4
        /*0010*/ 	.word	0x00000000
	.align		4
        /*0014*/ 	.word	0xfffffffd
	.align		4
        /*0018*/ 	.word	0x00000000
	.align		4
        /*001c*/ 	.word	0xfffffffc


//--------------------- .text.add                 --------------------------
	.section	.text.add,"ax",@progbits
	.align	128
        .global         add
        .type           add,@function
        .size           add,(.L_x_1 - add)
        .other          add,@"STO_CUDA_ENTRY STV_DEFAULT"
add:
.text.add:
[----:B------:R-:W-:Y:S01]  /*0000*/  LDC R1, c[0x0][0x37c] ;  /* 0x0000df00ff017b82 */ /* 0x000fe20000000800 */
[----:B------:R-:W0:Y:S07]  /*0010*/  S2R R9, SR_CTAID.X ;  /* 0x0000000000097919 */ /* 0x000e2e0000002500 */
[----:B------:R-:W0:Y:S01]  /*0020*/  LDC.64 R2, c[0x0][0x388] ;  /* 0x0000e200ff027b82 */ /* 0x000e220000000a00 */
[----:B------:R-:W1:Y:S01]  /*0030*/  LDCU.64 UR4, c[0x0][0x358] ;  /* 0x00006b00ff0477ac */ /* 0x000e620008000a00 */
[----:B------:R-:W2:Y:S06]  /*0040*/  LDCU UR6, c[0x0][0x380] ;  /* 0x00007000ff0677ac */ /* 0x000eac0008000800 */
[----:B------:R-:W3:Y:S08]  /*0050*/  LDC.64 R4, c[0x0][0x390] ;  /* 0x0000e400ff047b82 */ /* 0x000ef00000000a00 */
[----:B------:R-:W4:Y:S01]  /*0060*/  LDC.64 R6, c[0x0][0x398] ;  /* 0x0000e600ff067b82 */ /* 0x000f220000000a00 */
[----:B0-----:R-:W-:-:S04]  /*0070*/  IMAD.WIDE.U32 R2, R9, 0x4, R2 ;  /* 0x0000000409027825 */ /* 0x001fc800078e0002 */
[C---:B---3--:R-:W-:Y:S02]  /*0080*/  IMAD.WIDE.U32 R4, R9.reuse, 0x4, R4 ;  /* 0x0000000409047825 */ /* 0x048fe400078e0004 */
[----:B-1----:R-:W3:Y:S04]  /*0090*/  LDG.E.CONSTANT R2, desc[UR4][R2.64] ;  /* 0x0000000402027981 */ /* 0x002ee8000c1e9900 */
[----:B------:R-:W3:Y:S01]  /*00a0*/  LDG.E.CONSTANT R5, desc[UR4][R4.64] ;  /* 0x0000000404057981 */ /* 0x000ee2000c1e9900 */
[----:B----4-:R-:W-:-:S04]  /*00b0*/  IMAD.WIDE.U32 R6, R9, 0x4, R6 ;  /* 0x0000000409067825 */ /* 0x010fc800078e0006 */
[----:B---3--:R-:W-:-:S04]  /*00c0*/  FADD R0, R2, R5 ;  /* 0x0000000502007221 */ /* 0x008fc80000000000 */
[----:B--2---:R-:W-:-:S05]  /*00d0*/  FADD R9, R0, UR6 ;  /* 0x0000000600097e21 */ /* 0x004fca0008000000 */
[----:B------:R-:W-:Y:S01]  /*00e0*/  STG.E desc[UR4][R6.64], R9 ;  /* 0x0000000906007986 */ /* 0x000fe2000c101904 */
[----:B------:R-:W-:Y:S05]  /*00f0*/  EXIT ;  /* 0x000000000000794d */ /* 0x000fea0003800000 */
.L_x_0:
[----:B------:R-:W-:-:S00]  /*0100*/  BRA `(.L_x_0) ;  /* 0xfffffffc00fc7947 */ /* 0x000fc0000383ffff */
[----:B------:R-:W-:-:S00]  /*0110*/  NOP ;  /* 0x0000000000007918 */ /* 0x000fc00000000000 */
        /* <DEDUP_REMOVED lines=14> */
.L_x_1:


//--------------------- .nv.shared.reserved.0     --------------------------
	.section	.nv.shared.reserved.0,"aw",@nobits
	.weak		__nv_reservedSMEM_offset_0_alias
	.size		__nv_reservedSMEM_offset_0_alias, 0, 64
	.other		__nv_reservedSMEM_offset_0_alias,@"STO_CUDA_RESERVED_SHARED STV_DEFAULT"
__nv_reservedSMEM_offset_0_alias:
	.zero		0
	.zero		64


//--------------------- .nv.constant0.add         --------------------------
	.section	.nv.constant0.add,"a",@progbits
	.sectionflags	@""
	.align	4
.nv.constant0.add:
	.zero		928


//--------------------- SYMBOLS --------------------------

	.type		.nv.reservedSmem.offset0,@object
	.size		.nv.reservedSmem.offset0,0x4
